	.headerflags	@"EF_CUDA_TEXMODE_UNIFIED EF_CUDA_64BIT_ADDRESS EF_CUDA_ACCELERATORS EF_CUDA_SM90 EF_CUDA_VIRTUAL_SM(EF_CUDA_SM90)"
	.elftype	@"ET_EXEC"


//--------------------- .nv.info                  --------------------------
	.section	.nv.info,"",@"SHT_CUDA_INFO"
	.align	4


	//----- nvinfo : EIATTR_REGCOUNT
	.align		4
        /*0000*/ 	.byte	0x04, 0x2f
        /*0002*/ 	.short	(.L_1 - .L_0)
	.align		4
.L_0:
        /*0004*/ 	.word	index@(triton_red_fused_convolution_native_group_norm_4)
        /*0008*/ 	.word	0x0000001f


	//----- nvinfo : EIATTR_MIN_STACK_SIZE
	.align		4
.L_1:
        /*000c*/ 	.byte	0x04, 0x12
        /*000e*/ 	.short	(.L_3 - .L_2)
	.align		4
.L_2:
        /*0010*/ 	.word	index@(triton_red_fused_convolution_native_group_norm_4)
        /*0014*/ 	.word	0x00000000


	//----- nvinfo : EIATTR_FRAME_SIZE
	.align		4
.L_3:
        /*0018*/ 	.byte	0x04, 0x11
        /*001a*/ 	.short	(.L_5 - .L_4)
	.align		4
.L_4:
        /*001c*/ 	.word	index@(triton_red_fused_convolution_native_group_norm_4)
        /*0020*/ 	.word	0x00000000


	//----- nvinfo : EIATTR_MIN_STACK_SIZE
	.align		4
.L_5:
        /*0024*/ 	.byte	0x04, 0x12
        /*0026*/ 	.short	(.L_7 - .L_6)
	.align		4
.L_6:
        /*0028*/ 	.word	index@(triton_red_fused_convolution_native_group_norm_4)
        /*002c*/ 	.word	0x00000000
.L_7:


//--------------------- .nv.info.triton_red_fused_convolution_native_group_norm_4 --------------------------
	.section	.nv.info.triton_red_fused_convolution_native_group_norm_4,"",@"SHT_CUDA_INFO"
	.sectionflags	@""
	.align	4


	//----- nvinfo : EIATTR_CUDA_API_VERSION
	.align		4
        /*0000*/ 	.byte	0x04, 0x37
        /*0002*/ 	.short	(.L_9 - .L_8)
.L_8:
        /*0004*/ 	.word	0x0000007c


	//----- nvinfo : EIATTR_KPARAM_INFO
	.align		4
.L_9:
        /*0008*/ 	.byte	0x04, 0x17
        /*000a*/ 	.short	(.L_11 - .L_10)
.L_10:
        /*000c*/ 	.word	0x00000000
        /*0010*/ 	.short	0x0006
        /*0012*/ 	.short	0x002c
        /*0014*/ 	.byte	0x00, 0xf0, 0x11, 0x00


	//----- nvinfo : EIATTR_KPARAM_INFO
	.align		4
.L_11:
        /*0018*/ 	.byte	0x04, 0x17
        /*001a*/ 	.short	(.L_13 - .L_12)
.L_12:
        /*001c*/ 	.word	0x00000000
        /*0020*/ 	.short	0x0005
        /*0022*/ 	.short	0x0028
        /*0024*/ 	.byte	0x00, 0xf0, 0x11, 0x00


	//----- nvinfo : EIATTR_KPARAM_INFO
	.align		4
.L_13:
        /*0028*/ 	.byte	0x04, 0x17
        /*002a*/ 	.short	(.L_15 - .L_14)
.L_14:
        /*002c*/ 	.word	0x00000000
        /*0030*/ 	.short	0x0004
        /*0032*/ 	.short	0x0020
        /*0034*/ 	.byte	0x00, 0xf4, 0x21, 0x00


	//----- nvinfo : EIATTR_KPARAM_INFO
	.align		4
.L_15:
        /*0038*/ 	.byte	0x04, 0x17
        /*003a*/ 	.short	(.L_17 - .L_16)
.L_16:
        /*003c*/ 	.word	0x00000000
        /*0040*/ 	.short	0x0003
        /*0042*/ 	.short	0x0018
        /*0044*/ 	.byte	0x00, 0xf4, 0x21, 0x00


	//----- nvinfo : EIATTR_KPARAM_INFO
	.align		4
.L_17:
        /*0048*/ 	.byte	0x04, 0x17
        /*004a*/ 	.short	(.L_19 - .L_18)
.L_18:
        /*004c*/ 	.word	0x00000000
        /*0050*/ 	.short	0x0002
        /*0052*/ 	.short	0x0010
        /*0054*/ 	.byte	0x00, 0xf4, 0x21, 0x00


	//----- nvinfo : EIATTR_KPARAM_INFO
	.align		4
.L_19:
        /*0058*/ 	.byte	0x04, 0x17
        /*005a*/ 	.short	(.L_21 - .L_20)
.L_20:
        /*005c*/ 	.word	0x00000000
        /*0060*/ 	.short	0x0001
        /*0062*/ 	.short	0x0008
        /*0064*/ 	.byte	0x00, 0xf4, 0x21, 0x00


	//----- nvinfo : EIATTR_KPARAM_INFO
	.align		4
.L_21:
        /*0068*/ 	.byte	0x04, 0x17
        /*006a*/ 	.short	(.L_23 - .L_22)
.L_22:
        /*006c*/ 	.word	0x00000000
        /*0070*/ 	.short	0x0000
        /*0072*/ 	.short	0x0000
        /*0074*/ 	.byte	0x00, 0xf4, 0x21, 0x00


	//----- nvinfo : EIATTR_SPARSE_MMA_MASK
	.align		4
.L_23:
        /*0078*/ 	.byte	0x03, 0x50
        /*007a*/ 	.short	0x0000


	//----- nvinfo : EIATTR_MAXREG_COUNT
	.align		4
        /*007c*/ 	.byte	0x03, 0x1b
        /*007e*/ 	.short	0x0080


	//----- nvinfo : EIATTR_COOP_GROUP_MASK_REGIDS
	.align		4
        /*0080*/ 	.byte	0x04, 0x29
        /*0082*/ 	.short	(.L_25 - .L_24)


	//   ....[0]....
.L_24:
        /*0084*/ 	.word	0xffffffff


	//   ....[1]....
        /*0088*/ 	.word	0xffffffff


	//   ....[2]....
        /*008c*/ 	.word	0xffffffff


	//   ....[3]....
        /*0090*/ 	.word	0xffffffff


	//   ....[4]....
        /*0094*/ 	.word	0xffffffff


	//   ....[5]....
        /*0098*/ 	.word	0xffffffff


	//   ....[6]....
        /*009c*/ 	.word	0xffffffff


	//   ....[7]....
        /*00a0*/ 	.word	0xffffffff


	//   ....[8]....
        /*00a4*/ 	.word	0xffffffff


	//   ....[9]....
        /*00a8*/ 	.word	0xffffffff


	//   ....[10]....
        /*00ac*/ 	.word	0xffffffff


	//   ....[11]....
        /*00b0*/ 	.word	0xffffffff


	//   ....[12]....
        /*00b4*/ 	.word	0xffffffff


	//   ....[13]....
        /*00b8*/ 	.word	0xffffffff


	//   ....[14]....
        /*00bc*/ 	.word	0xffffffff


	//   ....[15]....
        /*00c0*/ 	.word	0xffffffff


	//   ....[16]....
        /*00c4*/ 	.word	0xffffffff


	//   ....[17]....
        /*00c8*/ 	.word	0xffffffff


	//   ....[18]....
        /*00cc*/ 	.word	0xffffffff


	//   ....[19]....
        /*00d0*/ 	.word	0xffffffff


	//   ....[20]....
        /*00d4*/ 	.word	0xffffffff


	//   ....[21]....
        /*00d8*/ 	.word	0xffffffff


	//----- nvinfo : EIATTR_COOP_GROUP_INSTR_OFFSETS
	.align		4
.L_25:
        /*00dc*/ 	.byte	0x04, 0x28
        /*00de*/ 	.short	(.L_27 - .L_26)


	//   ....[0]....
.L_26:
        /*00e0*/ 	.word	0x00000c70


	//   ....[1]....
        /*00e4*/ 	.word	0x00000cc0


	//   ....[2]....
        /*00e8*/ 	.word	0x00000da0


	//   ....[3]....
        /*00ec*/ 	.word	0x00000e00


	//   ....[4]....
        /*00f0*/ 	.word	0x00000ed0


	//   ....[5]....
        /*00f4*/ 	.word	0x00000f50


	//   ....[6]....
        /*00f8*/ 	.word	0x00001010


	//   ....[7]....
        /*00fc*/ 	.word	0x00001070


	//   ....[8]....
        /*0100*/ 	.word	0x00001150


	//   ....[9]....
        /*0104*/ 	.word	0x000011a0


	//   ....[10]....
        /*0108*/ 	.word	0x00001310


	//   ....[11]....
        /*010c*/ 	.word	0x00001320


	//   ....[12]....
        /*0110*/ 	.word	0x00001360


	//   ....[13]....
        /*0114*/ 	.word	0x000013a0


	//   ....[14]....
        /*0118*/ 	.word	0x00001460


	//   ....[15]....
        /*011c*/ 	.word	0x00001510


	//   ....[16]....
        /*0120*/ 	.word	0x00001530


	//   ....[17]....
        /*0124*/ 	.word	0x00001600


	//   ....[18]....
        /*0128*/ 	.word	0x00001640


	//   ....[19]....
        /*012c*/ 	.word	0x00001680


	//   ....[20]....
        /*0130*/ 	.word	0x00001750


	//   ....[21]....
        /*0134*/ 	.word	0x000017a0


	//----- nvinfo : EIATTR_EXIT_INSTR_OFFSETS
	.align		4
.L_27:
        /*0138*/ 	.byte	0x04, 0x1c
        /*013a*/ 	.short	(.L_29 - .L_28)


	//   ....[0]....
.L_28:
        /*013c*/ 	.word	0x00001950


	//   ....[1]....
        /*0140*/ 	.word	0x000019a0


	//----- nvinfo : EIATTR_REQNTID
	.align		4
.L_29:
        /*0144*/ 	.byte	0x04, 0x10
        /*0146*/ 	.short	(.L_31 - .L_30)
.L_30:
        /*0148*/ 	.word	0x00000200
        /*014c*/ 	.word	0x00000001
        /*0150*/ 	.word	0x00000001


	//----- nvinfo : EIATTR_CBANK_PARAM_SIZE
	.align		4
.L_31:
        /*0154*/ 	.byte	0x03, 0x19
        /*0156*/ 	.short	0x0030


	//----- nvinfo : EIATTR_PARAM_CBANK
	.align		4
        /*0158*/ 	.byte	0x04, 0x0a
        /*015a*/ 	.short	(.L_33 - .L_32)
	.align		4
.L_32:
        /*015c*/ 	.word	index@(.nv.constant0.triton_red_fused_convolution_native_group_norm_4)
        /*0160*/ 	.short	0x0210
        /*0162*/ 	.short	0x0030


	//----- nvinfo : EIATTR_SW_WAR
	.align		4
.L_33:
        /*0164*/ 	.byte	0x04, 0x36
        /*0166*/ 	.short	(.L_35 - .L_34)
.L_34:
        /*0168*/ 	.word	0x00000008
.L_35:


//--------------------- .nv.callgraph             --------------------------
	.section	.nv.callgraph,"",@"SHT_CUDA_CALLGRAPH"
	.align	4
	.sectionentsize	8
	.align		4
        /*0000*/ 	.word	0x00000000
	.align		4
        /*0004*/ 	.word	0xffffffff
	.align		4
        /*0008*/ 	.word	0x00000000
	.align		4
        /*000c*/ 	.word	0xfffffffe
	.align		4
        /*0010*/ 	.word	0x00000000
	.align		4
        /*0014*/ 	.word	0xfffffffd
	.align		4
        /*0018*/ 	.word	0x00000000
	.align		4
        /*001c*/ 	.word	0xfffffffc


//--------------------- .text.triton_red_fused_convolution_native_group_norm_4 --------------------------
	.section	.text.triton_red_fused_convolution_native_group_norm_4,"ax",@progbits
	.sectionflags	@"SHF_BARRIERS=1"
	.align	128
        .global         triton_red_fused_convolution_native_group_norm_4
        .type           triton_red_fused_convolution_native_group_norm_4,@function
        .size           triton_red_fused_convolution_native_group_norm_4,(.L_x_2 - triton_red_fused_convolution_native_group_norm_4)
        .other          triton_red_fused_convolution_native_group_norm_4,@"STO_CUDA_ENTRY STV_DEFAULT"
triton_red_fused_convolution_native_group_norm_4:
.text.triton_red_fused_convolution_native_group_norm_4:
[----:B------:R-:W0:Y:S02]  /*0000*/  LDC R1, c[0x0][0x28] ;  /* 0x00000a00ff017b82 */ /* 0x000e240000000800 */
[----:B------:R-:W1:Y:S01]  /*0010*/  S2R R8, SR_CTAID.X ;  /* 0x0000000000087919 */ /* 0x000e620000002500 */
[----:B------:R-:W2:Y:S01]  /*0020*/  LDC.64 R20, c[0x0][0x210] ;  /* 0x00008400ff147b82 */ /* 0x000ea20000000a00 */
[----:B------:R-:W-:Y:S01]  /*0030*/  ULDC.64 UR6, c[0x0][0x208] ;  /* 0x0000820000067ab9 */ /* 0x000fe20000000a00 */
[----:B------:R-:W3:Y:S06]  /*0040*/  S2R R0, SR_TID.X ;  /* 0x0000000000007919 */ /* 0x000eec0000002100 */
[----:B------:R-:W4:Y:S01]  /*0050*/  LDC.64 R2, c[0x0][0x218] ;  /* 0x00008600ff027b82 */ /* 0x000f220000000a00 */
[----:B-1----:R-:W-:-:S02]  /*0060*/  SHF.R.S32.HI R5, RZ, 0x1f, R8 ;  /* 0x0000001fff057819 */ /* 0x002fc40000011408 */
[----:B------:R-:W-:Y:S02]  /*0070*/  ISETP.GE.AND P1, PT, R8, 0x200, PT ;  /* 0x000002000800780c */ /* 0x000fe40003f26270 */
[----:B---3--:R-:W-:Y:S02]  /*0080*/  SHF.L.U32 R0, R0, 0x2, RZ ;  /* 0x0000000200007819 */ /* 0x008fe400000006ff */
[----:B------:R-:W-:Y:S02]  /*0090*/  LEA.HI R4, R5, R8, RZ, 0x2 ;  /* 0x0000000805047211 */ /* 0x000fe400078f10ff */
[----:B------:R-:W-:Y:S02]  /*00a0*/  LOP3.LUT R5, R0, 0x7fc, RZ, 0xc0, !PT ;  /* 0x000007fc00057812 */ /* 0x000fe400078ec0ff */
[--C-:B------:R-:W-:Y:S02]  /*00b0*/  SHF.R.S32.HI R0, RZ, 0x2, R4.reuse ;  /* 0x00000002ff007819 */ /* 0x100fe40000011404 */
[----:B------:R-:W-:-:S02]  /*00c0*/  SHF.R.S32.HI R7, RZ, 0x1f, R4 ;  /* 0x0000001fff077819 */ /* 0x000fc40000011404 */
[----:B------:R-:W-:Y:S02]  /*00d0*/  LEA R5, R8, R5, 0x10 ;  /* 0x0000000508057211 */ /* 0x000fe400078e80ff */
[----:B------:R-:W-:-:S03]  /*00e0*/  LEA.HI R7, R7, R0, RZ, 0x5 ;  /* 0x0000000007077211 */ /* 0x000fc600078f28ff */
[----:B--2---:R-:W-:Y:S01]  /*00f0*/  IMAD.WIDE R20, R5, 0x4, R20 ;  /* 0x0000000405147825 */ /* 0x004fe200078e0214 */
[----:B------:R-:W-:Y:S02]  /*0100*/  LOP3.LUT R9, R7, 0xffffffe0, RZ, 0xc0, !PT ;  /* 0xffffffe007097812 */ /* 0x000fe400078ec0ff */
[----:B------:R-:W-:Y:S02]  /*0110*/  CS2R R4, SRZ ;  /* 0x0000000000047805 */ /* 0x000fe4000001ff00 */
[----:B------:R-:W-:Y:S02]  /*0120*/  CS2R R6, SRZ ;  /* 0x0000000000067805 */ /* 0x000fe4000001ff00 */
[----:B------:R-:W-:Y:S01]  /*0130*/  IADD3 R9, R0, -R9, RZ ;  /* 0x8000000900097210 */ /* 0x000fe20007ffe0ff */
[----:B------:R-:W-:-:S03]  /*0140*/  HFMA2.MMA R0, -RZ, RZ, 0, 0 ;  /* 0x00000000ff007435 */ /* 0x000fc600000001ff */
[----:B------:R-:W2:Y:S01]  /*0150*/  @!P1 LDG.E.EF.128 R4, desc[UR6][R20.64] ;  /* 0x0000000614049981 */ /* 0x000ea2000c0e1d00 */
[----:B----4-:R-:W-:-:S06]  /*0160*/  IMAD.WIDE R2, R9, 0x4, R2 ;  /* 0x0000000409027825 */ /* 0x010fcc00078e0202 */
[----:B------:R-:W3:Y:S01]  /*0170*/  @!P1 LDG.E.EL R0, desc[UR6][R2.64] ;  /* 0x0000000602009981 */ /* 0x000ee2000c2e1900 */
[----:B------:R-:W-:Y:S01]  /*0180*/  HFMA2.MMA R18, -RZ, RZ, 0, 0 ;  /* 0x00000000ff127435 */ /* 0x000fe200000001ff */
[----:B------:R-:W-:Y:S02]  /*0190*/  MOV R13, RZ ;  /* 0x000000ff000d7202 */ /* 0x000fe40000000f00 */
[----:B------:R-:W-:Y:S02]  /*01a0*/  CS2R R14, SRZ ;  /* 0x00000000000e7805 */ /* 0x000fe4000001ff00 */
[----:B--2---:R-:W-:Y:S02]  /*01b0*/  SEL R9, R4, RZ, !P1 ;  /* 0x000000ff04097207 */ /* 0x004fe40004800000 */
[----:B------:R-:W-:Y:S02]  /*01c0*/  SEL R7, R7, RZ, !P1 ;  /* 0x000000ff07077207 */ /* 0x000fe40004800000 */
[----:B------:R-:W-:-:S02]  /*01d0*/  SEL R11, R6, RZ, !P1 ;  /* 0x000000ff060b7207 */ /* 0x000fc40004800000 */
[----:B------:R-:W-:Y:S01]  /*01e0*/  SEL R5, R5, RZ, !P1 ;  /* 0x000000ff05057207 */ /* 0x000fe20004800000 */
[--C-:B---3--:R-:W-:Y:S01]  /*01f0*/  FADD R4, R9, R0.reuse ;  /* 0x0000000009047221 */ /* 0x108fe20000000000 */
[----:B------:R-:W-:Y:S01]  /*0200*/  IADD3 R9, P0, R20, 0x2000, RZ ;  /* 0x0000200014097810 */ /* 0x000fe20007f1e0ff */
[--C-:B------:R-:W-:Y:S01]  /*0210*/  FADD R7, R7, R0.reuse ;  /* 0x0000000007077221 */ /* 0x100fe20000000000 */
[--C-:B------:R-:W-:Y:S01]  /*0220*/  FADD R6, R11, R0.reuse ;  /* 0x000000000b067221 */ /* 0x100fe20000000000 */
[----:B------:R-:W-:Y:S01]  /*0230*/  FADD R5, R5, R0 ;  /* 0x0000000005057221 */ /* 0x000fe20000000000 */
[----:B------:R-:W-:Y:S02]  /*0240*/  IADD3.X R3, RZ, R21, RZ, P0, !PT ;  /* 0x00000015ff037210 */ /* 0x000fe400007fe4ff */
[----:B------:R-:W-:Y:S02]  /*0250*/  ISETP.LT.AND P0, PT, R8, 0x200, PT ;  /* 0x000002000800780c */ /* 0x000fe40003f01270 */
[----:B------:R1:W-:Y:S01]  /*0260*/  @!P1 STG.E.128 desc[UR6][R20.64], R4 ;  /* 0x0000000414009986 */ /* 0x0003e2000c101d06 */
[----:B------:R-:W-:-:S02]  /*0270*/  FSEL R10, R7, RZ, !P1 ;  /* 0x000000ff070a7208 */ /* 0x000fc40004800000 */
[----:B------:R-:W-:Y:S02]  /*0280*/  SEL R19, RZ, 0x3f800000, !P0 ;  /* 0x3f800000ff137807 */ /* 0x000fe40004000000 */
[----:B------:R-:W-:Y:S02]  /*0290*/  FSEL R11, R6, RZ, !P1 ;  /* 0x000000ff060b7208 */ /* 0x000fe40004800000 */
[----:B------:R-:W-:Y:S02]  /*02a0*/  FSEL R12, R5, RZ, !P1 ;  /* 0x000000ff050c7208 */ /* 0x000fe40004800000 */
[----:B------:R-:W-:Y:S02]  /*02b0*/  FSEL R17, R4, RZ, !P1 ;  /* 0x000000ff04117208 */ /* 0x000fe40004800000 */
[----:B------:R-:W-:Y:S02]  /*02c0*/  MOV R16, R19 ;  /* 0x0000001300107202 */ /* 0x000fe40000000f00 */
[----:B------:R-:W-:-:S02]  /*02d0*/  MOV R22, R19 ;  /* 0x0000001300167202 */ /* 0x000fc40000000f00 */
[----:B------:R-:W-:Y:S02]  /*02e0*/  MOV R23, R19 ;  /* 0x0000001300177202 */ /* 0x000fe40000000f00 */
[----:B-1----:R-:W-:-:S07]  /*02f0*/  CS2R R20, SRZ ;  /* 0x0000000000147805 */ /* 0x002fce000001ff00 */
.L_x_0:
[----:B------:R-:W-:Y:S02]  /*0300*/  CS2R R4, SRZ ;  /* 0x0000000000047805 */ /* 0x000fe4000001ff00 */
[----:B------:R-:W-:Y:S02]  /*0310*/  CS2R R6, SRZ ;  /* 0x0000000000067805 */ /* 0x000fe4000001ff00 */
[----:B------:R-:W-:-:S05]  /*0320*/  MOV R2, R9 ;  /* 0x0000000900027202 */ /* 0x000fca0000000f00 */
[----:B------:R-:W2:Y:S01]  /*0330*/  @!P1 LDG.E.EF.128 R4, desc[UR6][R2.64] ;  /* 0x0000000602049981 */ /* 0x000ea2000c0e1d00 */
[----:B------:R-:W-:-:S04]  /*0340*/  FADD R24, R23, 1 ;  /* 0x3f80000017187421 */ /* 0x000fc80000000000 */
[C---:B------:R-:W-:Y:S01]  /*0350*/  FMUL R9, R24.reuse, 0.25 ;  /* 0x3e80000018097820 */ /* 0x040fe20000400000 */
[C---:B------:R-:W-:Y:S02]  /*0360*/  FSETP.GEU.AND P2, PT, |R24|.reuse, 1.175494350822287508e-38, PT ;  /* 0x008000001800780b */ /* 0x040fe40003f4e200 */
[C---:B------:R-:W-:Y:S02]  /*0370*/  FSETP.GT.AND P0, PT, |R24|.reuse, 8.50705917302346158658e+37, PT ;  /* 0x7e8000001800780b */ /* 0x040fe40003f04200 */
[----:B------:R-:W-:Y:S02]  /*0380*/  FSEL R23, R24, R23, !P1 ;  /* 0x0000001718177208 */ /* 0x000fe40004800000 */
[----:B------:R-:W-:-:S07]  /*0390*/  FSEL R27, R9, R24, P0 ;  /* 0x00000018091b7208 */ /* 0x000fce0000000000 */
[----:B------:R-:W-:-:S04]  /*03a0*/  @!P2 FMUL R27, R27, 16777216 ;  /* 0x4b8000001b1ba820 */ /* 0x000fc80000400000 */
[----:B------:R1:W3:Y:S01]  /*03b0*/  MUFU.RCP R9, R27 ;  /* 0x0000001b00097308 */ /* 0x0002e20000001000 */
[----:B--2---:R-:W-:Y:S02]  /*03c0*/  SEL R7, R7, RZ, !P1 ;  /* 0x000000ff07077207 */ /* 0x004fe40004800000 */
[----:B-1----:R-:W-:Y:S02]  /*03d0*/  SEL R27, R6, RZ, !P1 ;  /* 0x000000ff061b7207 */ /* 0x002fe40004800000 */
[----:B------:R-:W-:Y:S01]  /*03e0*/  SEL R5, R5, RZ, !P1 ;  /* 0x000000ff05057207 */ /* 0x000fe20004800000 */
[--C-:B------:R-:W-:Y:S02]  /*03f0*/  FADD R7, R7, R0.reuse ;  /* 0x0000000007077221 */ /* 0x100fe40000000000 */
[----:B------:R-:W-:Y:S02]  /*0400*/  FADD R6, R27, R0 ;  /* 0x000000001b067221 */ /* 0x000fe40000000000 */
[----:B------:R-:W-:Y:S01]  /*0410*/  FADD R26, R7, -R10 ;  /* 0x8000000a071a7221 */ /* 0x000fe20000000000 */
[----:B------:R-:W-:-:S03]  /*0420*/  FADD R5, R5, R0 ;  /* 0x0000000005057221 */ /* 0x000fc60000000000 */
[----:B------:R-:W-:-:S05]  /*0430*/  FMUL R25, R26, 0.25 ;  /* 0x3e8000001a197820 */ /* 0x000fca0000400000 */
[----:B------:R-:W-:-:S05]  /*0440*/  FSEL R25, R25, R26, P0 ;  /* 0x0000001a19197208 */ /* 0x000fca0000000000 */
[----:B------:R-:W-:-:S04]  /*0450*/  @!P2 FMUL R25, R25, 16777216 ;  /* 0x4b8000001919a820 */ /* 0x000fc80000400000 */
[----:B---3--:R-:W-:-:S04]  /*0460*/  FFMA R9, R9, R25, R10 ;  /* 0x0000001909097223 */ /* 0x008fc8000000000a */
[----:B------:R-:W-:Y:S01]  /*0470*/  FADD R25, R7, -R9 ;  /* 0x8000000907197221 */ /* 0x000fe20000000000 */
[----:B------:R-:W-:Y:S01]  /*0480*/  FSEL R10, R9, R10, !P1 ;  /* 0x0000000a090a7208 */ /* 0x000fe20004800000 */
[----:B------:R-:W-:Y:S02]  /*0490*/  FADD R9, R6, -R11 ;  /* 0x8000000b06097221 */ /* 0x000fe40000000000 */
[----:B------:R-:W-:Y:S01]  /*04a0*/  @!P1 FFMA R21, R26, R25, R21 ;  /* 0x000000191a159223 */ /* 0x000fe20000000015 */
[----:B------:R-:W-:Y:S01]  /*04b0*/  FADD R25, R22, 1 ;  /* 0x3f80000016197421 */ /* 0x000fe20000000000 */
[----:B------:R-:W-:-:S03]  /*04c0*/  FMUL R28, R9, 0.25 ;  /* 0x3e800000091c7820 */ /* 0x000fc60000400000 */
[C---:B------:R-:W-:Y:S01]  /*04d0*/  FMUL R24, R25.reuse, 0.25 ;  /* 0x3e80000019187820 */ /* 0x040fe20000400000 */
[C---:B------:R-:W-:Y:S02]  /*04e0*/  FSETP.GEU.AND P2, PT, |R25|.reuse, 1.175494350822287508e-38, PT ;  /* 0x008000001900780b */ /* 0x040fe40003f4e200 */
[C---:B------:R-:W-:Y:S02]  /*04f0*/  FSETP.GT.AND P0, PT, |R25|.reuse, 8.50705917302346158658e+37, PT ;  /* 0x7e8000001900780b */ /* 0x040fe40003f04200 */
[----:B------:R-:W-:Y:S02]  /*0500*/  FSEL R22, R25, R22, !P1 ;  /* 0x0000001619167208 */ /* 0x000fe40004800000 */
[----:B------:R-:W-:Y:S02]  /*0510*/  FSEL R26, R24, R25, P0 ;  /* 0x00000019181a7208 */ /* 0x000fe40000000000 */
[----:B------:R-:W-:-:S05]  /*0520*/  FSEL R28, R28, R9, P0 ;  /* 0x000000091c1c7208 */ /* 0x000fca0000000000 */
[----:B------:R-:W-:Y:S01]  /*0530*/  @!P2 FMUL R26, R26, 16777216 ;  /* 0x4b8000001a1aa820 */ /* 0x000fe20000400000 */
[----:B------:R-:W-:-:S03]  /*0540*/  @!P2 FMUL R28, R28, 16777216 ;  /* 0x4b8000001c1ca820 */ /* 0x000fc60000400000 */
[----:B------:R-:W1:Y:S02]  /*0550*/  MUFU.RCP R24, R26 ;  /* 0x0000001a00187308 */ /* 0x000e640000001000 */
[----:B-1----:R-:W-:-:S04]  /*0560*/  FFMA R24, R24, R28, R11 ;  /* 0x0000001c18187223 */ /* 0x002fc8000000000b */
[----:B------:R-:W-:Y:S01]  /*0570*/  FADD R27, R6, -R24 ;  /* 0x80000018061b7221 */ /* 0x000fe20000000000 */
[----:B------:R-:W-:-:S03]  /*0580*/  FSEL R11, R24, R11, !P1 ;  /* 0x0000000b180b7208 */ /* 0x000fc60004800000 */
[----:B------:R-:W-:Y:S01]  /*0590*/  @!P1 FFMA R20, R9, R27, R20 ;  /* 0x0000001b09149223 */ /* 0x000fe20000000014 */
[----:B------:R-:W-:Y:S01]  /*05a0*/  FADD R9, R16, 1 ;  /* 0x3f80000010097421 */ /* 0x000fe20000000000 */
[----:B------:R-:W-:-:S03]  /*05b0*/  FADD R27, R5, -R12 ;  /* 0x8000000c051b7221 */ /* 0x000fc60000000000 */
[C---:B------:R-:W-:Y:S01]  /*05c0*/  FMUL R26, R9.reuse, 0.25 ;  /* 0x3e800000091a7820 */ /* 0x040fe20000400000 */
[----:B------:R-:W-:Y:S01]  /*05d0*/  FSETP.GEU.AND P2, PT, |R9|, 1.175494350822287508e-38, PT ;  /* 0x008000000900780b */ /* 0x000fe20003f4e200 */
[----:B------:R-:W-:Y:S01]  /*05e0*/  FMUL R24, R27, 0.25 ;  /* 0x3e8000001b187820 */ /* 0x000fe20000400000 */
[C---:B------:R-:W-:Y:S02]  /*05f0*/  FSETP.GT.AND P0, PT, |R9|.reuse, 8.50705917302346158658e+37, PT ;  /* 0x7e8000000900780b */ /* 0x040fe40003f04200 */
[----:B------:R-:W-:Y:S02]  /*0600*/  FSEL R16, R9, R16, !P1 ;  /* 0x0000001009107208 */ /* 0x000fe40004800000 */
[----:B------:R-:W-:Y:S02]  /*0610*/  FSEL R26, R26, R9, P0 ;  /* 0x000000091a1a7208 */ /* 0x000fe40000000000 */
[----:B------:R-:W-:Y:S02]  /*0620*/  FSEL R24, R24, R27, P0 ;  /* 0x0000001b18187208 */ /* 0x000fe40000000000 */
[----:B------:R-:W-:-:S03]  /*0630*/  SEL R9, R4, RZ, !P1 ;  /* 0x000000ff04097207 */ /* 0x000fc60004800000 */
[----:B------:R-:W-:Y:S01]  /*0640*/  @!P2 FMUL R26, R26, 16777216 ;  /* 0x4b8000001a1aa820 */ /* 0x000fe20000400000 */
[----:B------:R-:W-:Y:S01]  /*0650*/  @!P2 FMUL R24, R24, 16777216 ;  /* 0x4b8000001818a820 */ /* 0x000fe20000400000 */
[----:B------:R-:W-:Y:S02]  /*0660*/  FADD R4, R9, R0 ;  /* 0x0000000009047221 */ /* 0x000fe40000000000 */
[----:B------:R1:W2:Y:S03]  /*0670*/  MUFU.RCP R25, R26 ;  /* 0x0000001a00197308 */ /* 0x0002a60000001000 */
[----:B------:R3:W-:Y:S01]  /*0680*/  @!P1 STG.E.128 desc[UR6][R2.64], R4 ;  /* 0x0000000402009986 */ /* 0x0007e2000c101d06 */
[----:B-1----:R-:W-:-:S04]  /*0690*/  FADD R26, R4, -R17 ;  /* 0x80000011041a7221 */ /* 0x002fc80000000000 */
[----:B------:R-:W-:Y:S01]  /*06a0*/  FMUL R9, R26, 0.25 ;  /* 0x3e8000001a097820 */ /* 0x000fe20000400000 */
[----:B--2---:R-:W-:-:S04]  /*06b0*/  FFMA R25, R25, R24, R12 ;  /* 0x0000001819197223 */ /* 0x004fc8000000000c */
[----:B------:R-:W-:Y:S01]  /*06c0*/  FADD R24, R5, -R25 ;  /* 0x8000001905187221 */ /* 0x000fe20000000000 */
[----:B------:R-:W-:-:S03]  /*06d0*/  FSEL R12, R25, R12, !P1 ;  /* 0x0000000c190c7208 */ /* 0x000fc60004800000 */
[----:B------:R-:W-:Y:S01]  /*06e0*/  @!P1 FFMA R18, R27, R24, R18 ;  /* 0x000000181b129223 */ /* 0x000fe20000000012 */
[----:B------:R-:W-:-:S04]  /*06f0*/  FADD R24, R19, 1 ;  /* 0x3f80000013187421 */ /* 0x000fc80000000000 */
[C---:B------:R-:W-:Y:S01]  /*0700*/  FMUL R27, R24.reuse, 0.25 ;  /* 0x3e800000181b7820 */ /* 0x040fe20000400000 */
[C---:B------:R-:W-:Y:S02]  /*0710*/  FSETP.GEU.AND P2, PT, |R24|.reuse, 1.175494350822287508e-38, PT ;  /* 0x008000001800780b */ /* 0x040fe40003f4e200 */
[C---:B------:R-:W-:Y:S02]  /*0720*/  FSETP.GT.AND P0, PT, |R24|.reuse, 8.50705917302346158658e+37, PT ;  /* 0x7e8000001800780b */ /* 0x040fe40003f04200 */
[----:B------:R-:W-:Y:S02]  /*0730*/  FSEL R19, R24, R19, !P1 ;  /* 0x0000001318137208 */ /* 0x000fe40004800000 */
[----:B------:R-:W-:Y:S02]  /*0740*/  FSEL R27, R27, R24, P0 ;  /* 0x000000181b1b7208 */ /* 0x000fe40000000000 */
[----:B------:R-:W-:Y:S02]  /*0750*/  FSEL R9, R9, R26, P0 ;  /* 0x0000001a09097208 */ /* 0x000fe40000000000 */
[----:B------:R-:W-:-:S03]  /*0760*/  IADD3 R15, P0, R15, 0x800, RZ ;  /* 0x000008000f0f7810 */ /* 0x000fc60007f1e0ff */
[----:B------:R-:W-:Y:S01]  /*0770*/  @!P2 FMUL R27, R27, 16777216 ;  /* 0x4b8000001b1ba820 */ /* 0x000fe20000400000 */
[----:B------:R-:W-:Y:S01]  /*0780*/  IADD3.X R14, RZ, R14, RZ, P0, !PT ;  /* 0x0000000eff0e7210 */ /* 0x000fe200007fe4ff */
[----:B------:R-:W-:Y:S01]  /*0790*/  @!P2 FMUL R9, R9, 16777216 ;  /* 0x4b8000000909a820 */ /* 0x000fe20000400000 */
[----:B------:R-:W-:Y:S01]  /*07a0*/  ISETP.GE.U32.AND P0, PT, R15, 0xf800, PT ;  /* 0x0000f8000f00780c */ /* 0x000fe20003f06070 */
[----:B------:R-:W1:Y:S03]  /*07b0*/  MUFU.RCP R28, R27 ;  /* 0x0000001b001c7308 */ /* 0x000e660000001000 */
[----:B------:R-:W-:Y:S01]  /*07c0*/  ISETP.GE.U32.AND.EX P0, PT, R14, RZ, PT, P0 ;  /* 0x000000ff0e00720c */ /* 0x000fe20003f06100 */
[----:B-1----:R-:W-:Y:S01]  /*07d0*/  FFMA R28, R28, R9, R17 ;  /* 0x000000091c1c7223 */ /* 0x002fe20000000011 */
[----:B------:R-:W-:-:S03]  /*07e0*/  IADD3 R9, P2, R2, 0x2000, RZ ;  /* 0x0000200002097810 */ /* 0x000fc60007f5e0ff */
[----:B------:R-:W-:Y:S01]  /*07f0*/  FADD R25, R4, -R28 ;  /* 0x8000001c04197221 */ /* 0x000fe20000000000 */
[----:B---3--:R-:W-:Y:S02]  /*0800*/  IADD3.X R3, RZ, R3, RZ, P2, !PT ;  /* 0x00000003ff037210 */ /* 0x008fe400017fe4ff */
[----:B------:R-:W-:Y:S01]  /*0810*/  FSEL R17, R28, R17, !P1 ;  /* 0x000000111c117208 */ /* 0x000fe20004800000 */
[----:B------:R-:W-:-:S04]  /*0820*/  @!P1 FFMA R13, R26, R25, R13 ;  /* 0x000000191a0d9223 */ /* 0x000fc8000000000d */
[----:B------:R-:W-:Y:S05]  /*0830*/  @!P0 BRA `(.L_x_0) ;  /* 0xfffffff800b08947 */ /* 0x000fea000383ffff */
[----:B------:R-:W-:Y:S01]  /*0840*/  FADD R5, R19, R16 ;  /* 0x0000001013057221 */ /* 0x000fe20000000000 */
[----:B------:R-:W-:Y:S01]  /*0850*/  FMUL R7, R16, 0.25 ;  /* 0x3e80000010077820 */ /* 0x000fe20000400000 */
[C---:B------:R-:W-:Y:S01]  /*0860*/  FMUL R25, R22.reuse, 0.25 ;  /* 0x3e80000016197820 */ /* 0x040fe20000400000 */
[----:B------:R-:W-:Y:S01]  /*0870*/  FMUL R28, R23, 0.25 ;  /* 0x3e800000171c7820 */ /* 0x000fe20000400000 */
[C---:B------:R-:W-:Y:S01]  /*0880*/  FMUL R4, R5.reuse, 0.25 ;  /* 0x3e80000005047820 */ /* 0x040fe20000400000 */
[C---:B------:R-:W-:Y:S01]  /*0890*/  FSETP.GEU.AND P0, PT, |R5|.reuse, 1.175494350822287508e-38, PT ;  /* 0x008000000500780b */ /* 0x040fe20003f0e200 */
[----:B------:R-:W-:Y:S01]  /*08a0*/  FADD R6, R22, R5 ;  /* 0x0000000516067221 */ /* 0x000fe20000000000 */
[----:B------:R-:W-:Y:S01]  /*08b0*/  FSETP.GT.AND P4, PT, |R5|, 8.50705917302346158658e+37, PT ;  /* 0x7e8000000500780b */ /* 0x000fe20003f84200 */
[----:B------:R-:W-:Y:S01]  /*08c0*/  FADD R13, R13, R18 ;  /* 0x000000120d0d7221 */ /* 0x000fe20000000000 */
[----:B------:R-:W1:Y:S01]  /*08d0*/  S2UR UR5, SR_CgaCtaId ;  /* 0x00000000000579c3 */ /* 0x000e620000008800 */
[----:B------:R-:W-:Y:S01]  /*08e0*/  FMUL R9, R6, 0.25 ;  /* 0x3e80000006097820 */ /* 0x000fe20000400000 */
[----:B------:R-:W-:Y:S01]  /*08f0*/  FSEL R15, R4, R5, P4 ;  /* 0x00000005040f7208 */ /* 0x000fe20002000000 */
[----:B------:R-:W-:Y:S01]  /*0900*/  FADD R4, R23, R6 ;  /* 0x0000000617047221 */ /* 0x000fe20000000000 */
[C---:B------:R-:W-:Y:S01]  /*0910*/  FSETP.GEU.AND P2, PT, |R6|.reuse, 1.175494350822287508e-38, PT ;  /* 0x008000000600780b */ /* 0x040fe20003f4e200 */
[----:B------:R-:W-:Y:S01]  /*0920*/  UMOV UR4, 0x400 ;  /* 0x0000040000047882 */ /* 0x000fe20000000000 */
[----:B------:R-:W-:-:S02]  /*0930*/  FSETP.GT.AND P1, PT, |R6|, 8.50705917302346158658e+37, PT ;  /* 0x7e8000000600780b */ /* 0x000fc40003f24200 */
[C---:B------:R-:W-:Y:S01]  /*0940*/  FSETP.GEU.AND P3, PT, |R4|.reuse, 1.175494350822287508e-38, PT ;  /* 0x008000000400780b */ /* 0x040fe20003f6e200 */
[----:B------:R-:W-:Y:S01]  /*0950*/  @!P0 FMUL R15, R15, 16777216 ;  /* 0x4b8000000f0f8820 */ /* 0x000fe20000400000 */
[----:B------:R-:W-:Y:S02]  /*0960*/  FSEL R9, R9, R6, P1 ;  /* 0x0000000609097208 */ /* 0x000fe40000800000 */
[----:B------:R-:W-:Y:S01]  /*0970*/  FSEL R16, R7, R16, P4 ;  /* 0x0000001007107208 */ /* 0x000fe20002000000 */
[C---:B------:R-:W-:Y:S01]  /*0980*/  FMUL R7, R4.reuse, 0.25 ;  /* 0x3e80000004077820 */ /* 0x040fe20000400000 */
[----:B------:R-:W-:Y:S01]  /*0990*/  FSETP.GT.AND P4, PT, |R4|, 8.50705917302346158658e+37, PT ;  /* 0x7e8000000400780b */ /* 0x000fe20003f84200 */
[----:B------:R-:W2:Y:S01]  /*09a0*/  MUFU.RCP R15, R15 ;  /* 0x0000000f000f7308 */ /* 0x000ea20000001000 */
[----:B------:R-:W-:Y:S01]  /*09b0*/  FSEL R14, R25, R22, P1 ;  /* 0x00000016190e7208 */ /* 0x000fe20000800000 */
[----:B------:R-:W-:Y:S01]  /*09c0*/  @!P2 FMUL R9, R9, 16777216 ;  /* 0x4b8000000909a820 */ /* 0x000fe20000400000 */
[----:B------:R-:W-:Y:S01]  /*09d0*/  FSEL R26, R7, R4, P4 ;  /* 0x00000004071a7208 */ /* 0x000fe20002000000 */
[----:B------:R-:W-:Y:S01]  /*09e0*/  @!P0 FMUL R16, R16, 16777216 ;  /* 0x4b80000010108820 */ /* 0x000fe20000400000 */
[----:B------:R-:W-:Y:S01]  /*09f0*/  FADD R22, R12, -R17 ;  /* 0x800000110c167221 */ /* 0x000fe20000000000 */
[----:B------:R-:W-:Y:S01]  /*0a00*/  FSETP.NEU.AND P0, PT, R5, RZ, PT ;  /* 0x000000ff0500720b */ /* 0x000fe20003f0d000 */
[----:B------:R-:W-:Y:S01]  /*0a10*/  @!P2 FMUL R14, R14, 16777216 ;  /* 0x4b8000000e0ea820 */ /* 0x000fe20000400000 */
[----:B------:R-:W3:Y:S01]  /*0a20*/  MUFU.RCP R9, R9 ;  /* 0x0000000900097308 */ /* 0x000ee20000001000 */
[----:B------:R-:W-:Y:S01]  /*0a30*/  @!P3 FMUL R26, R26, 16777216 ;  /* 0x4b8000001a1ab820 */ /* 0x000fe20000400000 */
[----:B------:R-:W-:Y:S01]  /*0a40*/  FMUL R24, R22, R22 ;  /* 0x0000001616187220 */ /* 0x000fe20000400000 */
[----:B------:R-:W-:Y:S01]  /*0a50*/  FSETP.NEU.AND P1, PT, R4, RZ, PT ;  /* 0x000000ff0400720b */ /* 0x000fe20003f2d000 */
[----:B-1----:R-:W-:-:S02]  /*0a60*/  UPRMT UR4, UR5, 0x654, UR4 ;  /* 0x0000065405047896 */ /* 0x002fc40008000004 */
[----:B------:R-:W-:Y:S01]  /*0a70*/  FMUL R24, R19, R24 ;  /* 0x0000001813187220 */ /* 0x000fe20000400000 */
[----:B--2---:R-:W-:Y:S01]  /*0a80*/  FMUL R16, R15, R16 ;  /* 0x000000100f107220 */ /* 0x004fe20000400000 */
[----:B------:R-:W1:Y:S01]  /*0a90*/  MUFU.RCP R12, R26 ;  /* 0x0000001a000c7308 */ /* 0x000e620000001000 */
[----:B------:R-:W-:-:S03]  /*0aa0*/  FSEL R15, R28, R23, P4 ;  /* 0x000000171c0f7208 */ /* 0x000fc60002000000 */
[----:B------:R-:W-:Y:S02]  /*0ab0*/  FSEL R16, R16, RZ, P0 ;  /* 0x000000ff10107208 */ /* 0x000fe40000000000 */
[----:B------:R-:W-:Y:S01]  /*0ac0*/  FSETP.NEU.AND P0, PT, R6, RZ, PT ;  /* 0x000000ff0600720b */ /* 0x000fe20003f0d000 */
[----:B---3--:R-:W-:Y:S01]  /*0ad0*/  FMUL R9, R9, R14 ;  /* 0x0000000e09097220 */ /* 0x008fe20000400000 */
[----:B------:R-:W-:Y:S01]  /*0ae0*/  @!P3 FMUL R15, R15, 16777216 ;  /* 0x4b8000000f0fb820 */ /* 0x000fe20000400000 */
[----:B------:R-:W-:Y:S01]  /*0af0*/  FFMA R22, R22, R16, R17 ;  /* 0x0000001016167223 */ /* 0x000fe20000000011 */
[----:B------:R-:W-:Y:S02]  /*0b00*/  FFMA R13, R16, R24, R13 ;  /* 0x00000018100d7223 */ /* 0x000fe4000000000d */
[----:B------:R-:W-:Y:S01]  /*0b10*/  FSEL R14, R9, RZ, P0 ;  /* 0x000000ff090e7208 */ /* 0x000fe20000000000 */
[----:B------:R-:W-:Y:S01]  /*0b20*/  FADD R11, R11, -R22 ;  /* 0x800000160b0b7221 */ /* 0x000fe20000000000 */
[----:B------:R-:W-:Y:S01]  /*0b30*/  FADD R9, R4, R4 ;  /* 0x0000000404097221 */ /* 0x000fe20000000000 */
[----:B-1----:R-:W-:Y:S01]  /*0b40*/  FMUL R15, R12, R15 ;  /* 0x0000000f0c0f7220 */ /* 0x002fe20000400000 */
[----:B------:R-:W-:Y:S01]  /*0b50*/  FADD R13, R20, R13 ;  /* 0x0000000d140d7221 */ /* 0x000fe20000000000 */
[C---:B------:R-:W-:Y:S01]  /*0b60*/  FMUL R12, R11.reuse, R11 ;  /* 0x0000000b0b0c7220 */ /* 0x040fe20000400000 */
[----:B------:R-:W-:Y:S01]  /*0b70*/  FFMA R11, R11, R14, R22 ;  /* 0x0000000e0b0b7223 */ /* 0x000fe20000000016 */
[----:B------:R-:W-:-:S02]  /*0b80*/  FSETP.GEU.AND P2, PT, |R9|, 1.175494350822287508e-38, PT ;  /* 0x008000000900780b */ /* 0x000fc40003f4e200 */
[----:B------:R-:W-:Y:S01]  /*0b90*/  FMUL R5, R5, R12 ;  /* 0x0000000c05057220 */ /* 0x000fe20000400000 */
[C---:B------:R-:W-:Y:S01]  /*0ba0*/  FMUL R12, R9.reuse, 0.25 ;  /* 0x3e800000090c7820 */ /* 0x040fe20000400000 */
[----:B------:R-:W-:Y:S01]  /*0bb0*/  FSETP.GT.AND P0, PT, |R9|, 8.50705917302346158658e+37, PT ;  /* 0x7e8000000900780b */ /* 0x000fe20003f04200 */
[----:B------:R-:W-:Y:S01]  /*0bc0*/  FADD R10, R10, -R11 ;  /* 0x8000000b0a0a7221 */ /* 0x000fe20000000000 */
[----:B------:R-:W-:Y:S01]  /*0bd0*/  FSEL R15, R15, RZ, P1 ;  /* 0x000000ff0f0f7208 */ /* 0x000fe20000800000 */
[----:B------:R-:W-:Y:S01]  /*0be0*/  FFMA R14, R14, R5, R13 ;  /* 0x000000050e0e7223 */ /* 0x000fe2000000000d */
[----:B------:R-:W-:Y:S01]  /*0bf0*/  FSEL R16, R12, R9, P0 ;  /* 0x000000090c107208 */ /* 0x000fe20000000000 */
[C---:B------:R-:W-:Y:S01]  /*0c00*/  FMUL R5, R10.reuse, R10 ;  /* 0x0000000a0a057220 */ /* 0x040fe20000400000 */
[----:B------:R-:W-:Y:S01]  /*0c10*/  FSEL R7, R7, R4, P0 ;  /* 0x0000000407077208 */ /* 0x000fe20000000000 */
[----:B------:R-:W-:Y:S01]  /*0c20*/  FFMA R10, R10, R15, R11 ;  /* 0x0000000f0a0a7223 */ /* 0x000fe2000000000b */
[----:B------:R-:W-:Y:S01]  /*0c30*/  FADD R14, R21, R14 ;  /* 0x0000000e150e7221 */ /* 0x000fe20000000000 */
[----:B------:R-:W-:Y:S01]  /*0c40*/  @!P2 FMUL R16, R16, 16777216 ;  /* 0x4b8000001010a820 */ /* 0x000fe20000400000 */
[----:B------:R-:W-:Y:S01]  /*0c50*/  FMUL R5, R6, R5 ;  /* 0x0000000506057220 */ /* 0x000fe20000400000 */
[----:B------:R-:W-:Y:S01]  /*0c60*/  @!P2 FMUL R7, R7, 16777216 ;  /* 0x4b8000000707a820 */ /* 0x000fe20000400000 */
[----:B------:R-:W1:Y:S01]  /*0c70*/  SHFL.BFLY PT, R11, R10, 0x10, 0x1f ;  /* 0x0e001f000a0b7f89 */ /* 0x000e6200000e0000 */
[----:B------:R-:W-:Y:S01]  /*0c80*/  FSETP.NEU.AND P1, PT, R9, RZ, PT ;  /* 0x000000ff0900720b */ /* 0x000fe20003f2d000 */
[----:B------:R-:W-:Y:S01]  /*0c90*/  FFMA R14, R15, R5, R14 ;  /* 0x000000050f0e7223 */ /* 0x000fe2000000000e */
[----:B------:R-:W2:Y:S01]  /*0ca0*/  MUFU.RCP R16, R16 ;  /* 0x0000001000107308 */ /* 0x000ea20000001000 */
[----:B------:R-:W-:-:S03]  /*0cb0*/  FADD R5, R9, R9 ;  /* 0x0000000909057221 */ /* 0x000fc60000000000 */
[----:B------:R-:W3:Y:S01]  /*0cc0*/  SHFL.BFLY PT, R13, R14, 0x10, 0x1f ;  /* 0x0e001f000e0d7f89 */ /* 0x000ee200000e0000 */
[C---:B------:R-:W-:Y:S01]  /*0cd0*/  FMUL R6, R5.reuse, 0.25 ;  /* 0x3e80000005067820 */ /* 0x040fe20000400000 */
[C---:B------:R-:W-:Y:S02]  /*0ce0*/  FSETP.GEU.AND P2, PT, |R5|.reuse, 1.175494350822287508e-38, PT ;  /* 0x008000000500780b */ /* 0x040fe40003f4e200 */
[----:B------:R-:W-:Y:S01]  /*0cf0*/  FSETP.GT.AND P0, PT, |R5|, 8.50705917302346158658e+37, PT ;  /* 0x7e8000000500780b */ /* 0x000fe20003f04200 */
[----:B--2---:R-:W-:-:S03]  /*0d00*/  FMUL R7, R16, R7 ;  /* 0x0000000710077220 */ /* 0x004fc60000400000 */
[----:B------:R-:W-:Y:S02]  /*0d10*/  FSEL R16, R6, R5, P0 ;  /* 0x0000000506107208 */ /* 0x000fe40000000000 */
[----:B------:R-:W-:Y:S01]  /*0d20*/  FSEL R7, R7, RZ, P1 ;  /* 0x000000ff07077208 */ /* 0x000fe20000800000 */
[----:B-1----:R-:W-:-:S04]  /*0d30*/  FADD R11, -R10, R11 ;  /* 0x0000000b0a0b7221 */ /* 0x002fc80000000100 */
[----:B------:R-:W-:Y:S01]  /*0d40*/  @!P2 FMUL R16, R16, 16777216 ;  /* 0x4b8000001010a820 */ /* 0x000fe20000400000 */
[----:B------:R-:W-:Y:S01]  /*0d50*/  FSETP.NEU.AND P1, PT, R5, RZ, PT ;  /* 0x000000ff0500720b */ /* 0x000fe20003f2d000 */
[C---:B------:R-:W-:Y:S01]  /*0d60*/  FFMA R10, R11.reuse, R7, R10 ;  /* 0x000000070b0a7223 */ /* 0x040fe2000000000a */
[----:B------:R-:W-:-:S03]  /*0d70*/  FMUL R15, R11, R11 ;  /* 0x0000000b0b0f7220 */ /* 0x000fc60000400000 */
[----:B------:R-:W1:Y:S01]  /*0d80*/  MUFU.RCP R16, R16 ;  /* 0x0000001000107308 */ /* 0x000e620000001000 */
[----:B---3--:R-:W-:Y:S01]  /*0d90*/  FADD R14, R14, R13 ;  /* 0x0000000d0e0e7221 */ /* 0x008fe20000000000 */
[----:B------:R-:W2:Y:S01]  /*0da0*/  SHFL.BFLY PT, R11, R10, 0x8, 0x1f ;  /* 0x0d001f000a0b7f89 */ /* 0x000ea200000e0000 */
[----:B------:R-:W-:Y:S01]  /*0db0*/  FMUL R15, R4, R15 ;  /* 0x0000000f040f7220 */ /* 0x000fe20000400000 */
[----:B------:R-:W-:-:S03]  /*0dc0*/  FADD R4, R5, R5 ;  /* 0x0000000505047221 */ /* 0x000fc60000000000 */
[----:B------:R-:W-:Y:S01]  /*0dd0*/  FFMA R14, R7, R15, R14 ;  /* 0x0000000f070e7223 */ /* 0x000fe2000000000e */
[----:B------:R-:W-:Y:S02]  /*0de0*/  FSEL R7, R12, R9, P0 ;  /* 0x000000090c077208 */ /* 0x000fe40000000000 */
[C---:B------:R-:W-:Y:S02]  /*0df0*/  FSETP.GT.AND P0, PT, |R4|.reuse, 8.50705917302346158658e+37, PT ;  /* 0x7e8000000400780b */ /* 0x040fe40003f04200 */
[----:B------:R-:W3:Y:S01]  /*0e00*/  SHFL.BFLY PT, R13, R14, 0x8, 0x1f ;  /* 0x0d001f000e0d7f89 */ /* 0x000ee200000e0000 */
[----:B------:R-:W-:Y:S01]  /*0e10*/  @!P2 FMUL R7, R7, 16777216 ;  /* 0x4b8000000707a820 */ /* 0x000fe20000400000 */
[----:B------:R-:W-:-:S03]  /*0e20*/  FSETP.GEU.AND P2, PT, |R4|, 1.175494350822287508e-38, PT ;  /* 0x008000000400780b */ /* 0x000fc60003f4e200 */
[----:B-1----:R-:W-:Y:S01]  /*0e30*/  FMUL R12, R16, R7 ;  /* 0x00000007100c7220 */ /* 0x002fe20000400000 */
[----:B------:R-:W-:-:S04]  /*0e40*/  FMUL R7, R4, 0.25 ;  /* 0x3e80000004077820 */ /* 0x000fc80000400000 */
[----:B------:R-:W-:Y:S02]  /*0e50*/  FSEL R12, R12, RZ, P1 ;  /* 0x000000ff0c0c7208 */ /* 0x000fe40000800000 */
[----:B------:R-:W-:Y:S01]  /*0e60*/  FSEL R15, R7, R4, P0 ;  /* 0x00000004070f7208 */ /* 0x000fe20000000000 */
[----:B--2---:R-:W-:-:S04]  /*0e70*/  FADD R11, -R10, R11 ;  /* 0x0000000b0a0b7221 */ /* 0x004fc80000000100 */
[----:B------:R-:W-:Y:S01]  /*0e80*/  @!P2 FMUL R15, R15, 16777216 ;  /* 0x4b8000000f0fa820 */ /* 0x000fe20000400000 */
[C---:B------:R-:W-:Y:S01]  /*0e90*/  FMUL R16, R11.reuse, R11 ;  /* 0x0000000b0b107220 */ /* 0x040fe20000400000 */
[----:B------:R-:W-:-:S03]  /*0ea0*/  FFMA R10, R11, R12, R10 ;  /* 0x0000000c0b0a7223 */ /* 0x000fc6000000000a */
[----:B------:R-:W-:Y:S01]  /*0eb0*/  FMUL R16, R9, R16 ;  /* 0x0000001009107220 */ /* 0x000fe20000400000 */
[----:B------:R-:W1:Y:S01]  /*0ec0*/  MUFU.RCP R15, R15 ;  /* 0x0000000f000f7308 */ /* 0x000e620000001000 */
[----:B------:R-:W2:Y:S01]  /*0ed0*/  SHFL.BFLY PT, R9, R10, 0x4, 0x1f ;  /* 0x0c801f000a097f89 */ /* 0x000ea200000e0000 */
[----:B---3--:R-:W-:Y:S01]  /*0ee0*/  FADD R13, R14, R13 ;  /* 0x0000000d0e0d7221 */ /* 0x008fe20000000000 */
[----:B------:R-:W-:Y:S01]  /*0ef0*/  FSEL R14, R6, R5, P0 ;  /* 0x00000005060e7208 */ /* 0x000fe20000000000 */
[C---:B------:R-:W-:Y:S01]  /*0f00*/  FADD R6, R4.reuse, R4 ;  /* 0x0000000404067221 */ /* 0x040fe20000000000 */
[----:B------:R-:W-:Y:S01]  /*0f10*/  FSETP.NEU.AND P0, PT, R4, RZ, PT ;  /* 0x000000ff0400720b */ /* 0x000fe20003f0d000 */
[----:B------:R-:W-:Y:S02]  /*0f20*/  FFMA R13, R12, R16, R13 ;  /* 0x000000100c0d7223 */ /* 0x000fe4000000000d */
[----:B------:R-:W-:Y:S01]  /*0f30*/  @!P2 FMUL R14, R14, 16777216 ;  /* 0x4b8000000e0ea820 */ /* 0x000fe20000400000 */
[----:B------:R-:W-:-:S02]  /*0f40*/  FSETP.GEU.AND P1, PT, |R6|, 1.175494350822287508e-38, PT ;  /* 0x008000000600780b */ /* 0x000fc40003f2e200 */
[----:B------:R-:W3:Y:S01]  /*0f50*/  SHFL.BFLY PT, R12, R13, 0x4, 0x1f ;  /* 0x0c801f000d0c7f89 */ /* 0x000ee200000e0000 */
[----:B-1----:R-:W-:-:S05]  /*0f60*/  FMUL R14, R15, R14 ;  /* 0x0000000e0f0e7220 */ /* 0x002fca0000400000 */
[----:B------:R-:W-:Y:S02]  /*0f70*/  FSEL R14, R14, RZ, P0 ;  /* 0x000000ff0e0e7208 */ /* 0x000fe40000000000 */
[----:B------:R-:W-:Y:S01]  /*0f80*/  FSETP.GT.AND P0, PT, |R6|, 8.50705917302346158658e+37, PT ;  /* 0x7e8000000600780b */ /* 0x000fe20003f04200 */
[----:B--2---:R-:W-:Y:S01]  /*0f90*/  FADD R11, -R10, R9 ;  /* 0x000000090a0b7221 */ /* 0x004fe20000000100 */
[----:B------:R-:W-:-:S03]  /*0fa0*/  FMUL R9, R6, 0.25 ;  /* 0x3e80000006097820 */ /* 0x000fc60000400000 */
[C---:B------:R-:W-:Y:S01]  /*0fb0*/  FMUL R16, R11.reuse, R11 ;  /* 0x0000000b0b107220 */ /* 0x040fe20000400000 */
[----:B------:R-:W-:Y:S01]  /*0fc0*/  FFMA R10, R11, R14, R10 ;  /* 0x0000000e0b0a7223 */ /* 0x000fe2000000000a */
[----:B------:R-:W-:Y:S02]  /*0fd0*/  FSEL R15, R9, R6, P0 ;  /* 0x00000006090f7208 */ /* 0x000fe40000000000 */
[----:B------:R-:W-:Y:S01]  /*0fe0*/  FMUL R16, R5, R16 ;  /* 0x0000001005107220 */ /* 0x000fe20000400000 */
[----:B---3--:R-:W-:Y:S02]  /*0ff0*/  FADD R13, R13, R12 ;  /* 0x0000000c0d0d7221 */ /* 0x008fe40000000000 */
[----:B------:R-:W-:Y:S01]  /*1000*/  @!P1 FMUL R15, R15, 16777216 ;  /* 0x4b8000000f0f9820 */ /* 0x000fe20000400000 */
[----:B------:R-:W1:Y:S01]  /*1010*/  SHFL.BFLY PT, R5, R10, 0x2, 0x1f ;  /* 0x0c401f000a057f89 */ /* 0x000e6200000e0000 */
[----:B------:R-:W-:Y:S01]  /*1020*/  FFMA R13, R14, R16, R13 ;  /* 0x000000100e0d7223 */ /* 0x000fe2000000000d */
[----:B------:R-:W-:Y:S01]  /*1030*/  FSEL R14, R7, R4, P0 ;  /* 0x00000004070e7208 */ /* 0x000fe20000000000 */
[----:B------:R-:W-:-:S02]  /*1040*/  FADD R7, R6, R6 ;  /* 0x0000000606077221 */ /* 0x000fc40000000000 */
[----:B------:R-:W2:Y:S01]  /*1050*/  MUFU.RCP R15, R15 ;  /* 0x0000000f000f7308 */ /* 0x000ea20000001000 */
[----:B------:R-:W-:Y:S01]  /*1060*/  FSETP.NEU.AND P0, PT, R6, RZ, PT ;  /* 0x000000ff0600720b */ /* 0x000fe20003f0d000 */
[----:B------:R-:W3:Y:S01]  /*1070*/  SHFL.BFLY PT, R12, R13, 0x2, 0x1f ;  /* 0x0c401f000d0c7f89 */ /* 0x000ee200000e0000 */
[----:B------:R-:W-:Y:S01]  /*1080*/  @!P1 FMUL R14, R14, 16777216 ;  /* 0x4b8000000e0e9820 */ /* 0x000fe20000400000 */
[C---:B------:R-:W-:Y:S01]  /*1090*/  FSETP.GEU.AND P1, PT, |R7|.reuse, 1.175494350822287508e-38, PT ;  /* 0x008000000700780b */ /* 0x040fe20003f2e200 */
[----:B------:R-:W-:Y:S02]  /*10a0*/  FMUL R16, R7, 0.25 ;  /* 0x3e80000007107820 */ /* 0x000fe40000400000 */
[----:B--2---:R-:W-:Y:S01]  /*10b0*/  FMUL R14, R15, R14 ;  /* 0x0000000e0f0e7220 */ /* 0x004fe20000400000 */
[----:B-1----:R-:W-:-:S04]  /*10c0*/  FADD R11, -R10, R5 ;  /* 0x000000050a0b7221 */ /* 0x002fc80000000100 */
[----:B------:R-:W-:Y:S01]  /*10d0*/  FSEL R14, R14, RZ, P0 ;  /* 0x000000ff0e0e7208 */ /* 0x000fe20000000000 */
[----:B------:R-:W1:Y:S01]  /*10e0*/  S2R R5, SR_TID.X ;  /* 0x0000000000057919 */ /* 0x000e620000002100 */
[----:B------:R-:W-:Y:S01]  /*10f0*/  FSETP.GT.AND P0, PT, |R7|, 8.50705917302346158658e+37, PT ;  /* 0x7e8000000700780b */ /* 0x000fe20003f04200 */
[C---:B------:R-:W-:Y:S02]  /*1100*/  FMUL R15, R11.reuse, R11 ;  /* 0x0000000b0b0f7220 */ /* 0x040fe40000400000 */
[----:B------:R-:W-:Y:S01]  /*1110*/  FFMA R10, R11, R14, R10 ;  /* 0x0000000e0b0a7223 */ /* 0x000fe2000000000a */
[----:B---3--:R-:W-:Y:S01]  /*1120*/  FADD R13, R13, R12 ;  /* 0x0000000c0d0d7221 */ /* 0x008fe20000000000 */
[----:B------:R-:W-:Y:S01]  /*1130*/  FMUL R15, R4, R15 ;  /* 0x0000000f040f7220 */ /* 0x000fe20000400000 */
[----:B------:R-:W-:Y:S02]  /*1140*/  FSEL R16, R16, R7, P0 ;  /* 0x0000000710107208 */ /* 0x000fe40000000000 */
[----:B------:R-:W2:Y:S01]  /*1150*/  SHFL.BFLY PT, R11, R10, 0x1, 0x1f ;  /* 0x0c201f000a0b7f89 */ /* 0x000ea200000e0000 */
[----:B------:R-:W-:Y:S01]  /*1160*/  FFMA R13, R14, R15, R13 ;  /* 0x0000000f0e0d7223 */ /* 0x000fe2000000000d */
[----:B------:R-:W-:Y:S01]  /*1170*/  FSEL R9, R9, R6, P0 ;  /* 0x0000000609097208 */ /* 0x000fe20000000000 */
[----:B------:R-:W-:Y:S01]  /*1180*/  @!P1 FMUL R16, R16, 16777216 ;  /* 0x4b80000010109820 */ /* 0x000fe20000400000 */
[----:B------:R-:W-:-:S02]  /*1190*/  FSETP.NEU.AND P0, PT, R7, RZ, PT ;  /* 0x000000ff0700720b */ /* 0x000fc40003f0d000 */
[----:B------:R-:W3:Y:S01]  /*11a0*/  SHFL.BFLY PT, R4, R13, 0x1, 0x1f ;  /* 0x0c201f000d047f89 */ /* 0x000ee200000e0000 */
[----:B------:R-:W-:Y:S02]  /*11b0*/  @!P1 FMUL R9, R9, 16777216 ;  /* 0x4b80000009099820 */ /* 0x000fe40000400000 */
[----:B------:R-:W4:Y:S01]  /*11c0*/  MUFU.RCP R16, R16 ;  /* 0x0000001000107308 */ /* 0x000f220000001000 */
[----:B-1----:R-:W-:Y:S01]  /*11d0*/  LOP3.LUT P1, RZ, R5, 0x1f, RZ, 0xc0, !PT ;  /* 0x0000001f05ff7812 */ /* 0x002fe2000782c0ff */
[----:B--2---:R-:W-:Y:S01]  /*11e0*/  FADD R11, -R10, R11 ;  /* 0x0000000b0a0b7221 */ /* 0x004fe20000000100 */
[----:B----4-:R-:W-:Y:S01]  /*11f0*/  FMUL R9, R16, R9 ;  /* 0x0000000910097220 */ /* 0x010fe20000400000 */
[----:B------:R-:W-:Y:S02]  /*1200*/  SHF.R.U32.HI R12, RZ, 0x3, R5 ;  /* 0x00000003ff0c7819 */ /* 0x000fe40000011605 */
[----:B------:R-:W-:Y:S01]  /*1210*/  FMUL R15, R11, R11 ;  /* 0x0000000b0b0f7220 */ /* 0x000fe20000400000 */
[----:B------:R-:W-:Y:S01]  /*1220*/  ISETP.GE.AND P2, PT, R5, 0x10, PT ;  /* 0x000000100500780c */ /* 0x000fe20003f46270 */
[----:B---3--:R-:W-:Y:S01]  /*1230*/  FADD R4, R13, R4 ;  /* 0x000000040d047221 */ /* 0x008fe20000000000 */
[----:B------:R-:W-:Y:S01]  /*1240*/  FSEL R9, R9, RZ, P0 ;  /* 0x000000ff09097208 */ /* 0x000fe20000000000 */
[----:B------:R-:W-:Y:S01]  /*1250*/  FMUL R15, R6, R15 ;  /* 0x0000000f060f7220 */ /* 0x000fe20000400000 */
[----:B------:R-:W-:-:S03]  /*1260*/  LOP3.LUT R12, R12, 0x3c, RZ, 0xc0, !PT ;  /* 0x0000003c0c0c7812 */ /* 0x000fc600078ec0ff */
[----:B------:R-:W-:Y:S01]  /*1270*/  FFMA R17, R11, R9, R10 ;  /* 0x000000090b117223 */ /* 0x000fe2000000000a */
[----:B------:R-:W-:Y:S01]  /*1280*/  FFMA R15, R9, R15, R4 ;  /* 0x0000000f090f7223 */ /* 0x000fe20000000004 */
[----:B------:R-:W-:Y:S01]  /*1290*/  @!P1 STS [R12+UR4+0x80], R7 ;  /* 0x000080070c009988 */ /* 0x000fe20008000804 */
[----:B------:R-:W-:-:S03]  /*12a0*/  SHF.L.U32 R4, R5, 0x2, RZ ;  /* 0x0000000205047819 */ /* 0x000fc600000006ff */
[----:B------:R-:W-:Y:S04]  /*12b0*/  @!P1 STS [R12+UR4], R17 ;  /* 0x000000110c009988 */ /* 0x000fe80008000804 */
[----:B------:R-:W-:Y:S01]  /*12c0*/  @!P1 STS [R12+UR4+0x40], R15 ;  /* 0x0000400f0c009988 */ /* 0x000fe20008000804 */
[----:B------:R-:W-:Y:S06]  /*12d0*/  BAR.SYNC.DEFER_BLOCKING 0x0 ;  /* 0x0000000000007b1d */ /* 0x000fec0000010000 */
[----:B------:R-:W1:Y:S04]  /*12e0*/  @!P2 LDS R2, [R4+UR4+0x80] ;  /* 0x000080040402a984 */ /* 0x000e680008000800 */
[----:B------:R-:W-:Y:S04]  /*12f0*/  @!P2 LDS R0, [R4+UR4] ;  /* 0x000000040400a984 */ /* 0x000fe80008000800 */
[----:B------:R-:W2:Y:S04]  /*1300*/  @!P2 LDS R3, [R4+UR4+0x40] ;  /* 0x000040040403a984 */ /* 0x000ea80008000800 */
[----:B-1----:R-:W1:Y:S04]  /*1310*/  SHFL.BFLY PT, R13, R2, 0x8, 0x1f ;  /* 0x0d001f00020d7f89 */ /* 0x002e6800000e0000 */
[----:B--2---:R-:W2:Y:S01]  /*1320*/  SHFL.BFLY PT, R12, R3, 0x8, 0x1f ;  /* 0x0d001f00030c7f89 */ /* 0x004ea200000e0000 */
[----:B-1----:R-:W-:-:S04]  /*1330*/  FADD R6, R2, R13 ;  /* 0x0000000d02067221 */ /* 0x002fc80000000000 */
[C---:B------:R-:W-:Y:S01]  /*1340*/  FMUL R11, R6.reuse, 0.25 ;  /* 0x3e800000060b7820 */ /* 0x040fe20000400000 */
[C---:B------:R-:W-:Y:S01]  /*1350*/  FSETP.GEU.AND P1, PT, |R6|.reuse, 1.175494350822287508e-38, PT ;  /* 0x008000000600780b */ /* 0x040fe20003f2e200 */
[----:B------:R-:W1:Y:S01]  /*1360*/  SHFL.BFLY PT, R9, R6, 0x4, 0x1f ;  /* 0x0c801f0006097f89 */ /* 0x000e6200000e0000 */
[----:B------:R-:W-:Y:S01]  /*1370*/  FSETP.GT.AND P0, PT, |R6|, 8.50705917302346158658e+37, PT ;  /* 0x7e8000000600780b */ /* 0x000fe20003f04200 */
[----:B--2---:R-:W-:-:S03]  /*1380*/  FADD R12, R3, R12 ;  /* 0x0000000c030c7221 */ /* 0x004fc60000000000 */
[----:B------:R-:W-:Y:S02]  /*1390*/  FSEL R10, R11, R6, P0 ;  /* 0x000000060b0a7208 */ /* 0x000fe40000000000 */
[----:B------:R-:W2:Y:S05]  /*13a0*/  SHFL.BFLY PT, R11, R0, 0x8, 0x1f ;  /* 0x0d001f00000b7f89 */ /* 0x000eaa00000e0000 */
[----:B------:R-:W-:Y:S02]  /*13b0*/  @!P1 FMUL R10, R10, 16777216 ;  /* 0x4b8000000a0a9820 */ /* 0x000fe40000400000 */
[----:B------:R-:W-:-:S04]  /*13c0*/  @P0 FMUL R13, R13, 0.25 ;  /* 0x3e8000000d0d0820 */ /* 0x000fc80000400000 */
[----:B------:R-:W3:Y:S01]  /*13d0*/  MUFU.RCP R10, R10 ;  /* 0x0000000a000a7308 */ /* 0x000ee20000001000 */
[----:B------:R-:W-:Y:S01]  /*13e0*/  @!P1 FMUL R13, R13, 16777216 ;  /* 0x4b8000000d0d9820 */ /* 0x000fe20000400000 */
[C---:B------:R-:W-:Y:S01]  /*13f0*/  FSETP.NEU.AND P1, PT, R6.reuse, RZ, PT ;  /* 0x000000ff0600720b */ /* 0x040fe20003f2d000 */
[----:B-1----:R-:W-:-:S04]  /*1400*/  FADD R7, R6, R9 ;  /* 0x0000000906077221 */ /* 0x002fc80000000000 */
[C---:B------:R-:W-:Y:S01]  /*1410*/  FMUL R14, R7.reuse, 0.25 ;  /* 0x3e800000070e7820 */ /* 0x040fe20000400000 */
[C---:B------:R-:W-:Y:S01]  /*1420*/  FSETP.GEU.AND P2, PT, |R7|.reuse, 1.175494350822287508e-38, PT ;  /* 0x008000000700780b */ /* 0x040fe20003f4e200 */
[----:B--2---:R-:W-:Y:S01]  /*1430*/  FADD R11, -R0, R11 ;  /* 0x0000000b000b7221 */ /* 0x004fe20000000100 */
[----:B------:R-:W-:Y:S01]  /*1440*/  FSETP.GT.AND P0, PT, |R7|, 8.50705917302346158658e+37, PT ;  /* 0x7e8000000700780b */ /* 0x000fe20003f04200 */
[----:B---3--:R-:W-:Y:S02]  /*1450*/  FMUL R13, R10, R13 ;  /* 0x0000000d0a0d7220 */ /* 0x008fe40000400000 */
[----:B------:R-:W1:Y:S01]  /*1460*/  SHFL.BFLY PT, R10, R7, 0x2, 0x1f ;  /* 0x0c401f00070a7f89 */ /* 0x000e6200000e0000 */
[----:B------:R-:W-:Y:S01]  /*1470*/  FMUL R15, R11, R11 ;  /* 0x0000000b0b0f7220 */ /* 0x000fe20000400000 */
[----:B------:R-:W-:Y:S02]  /*1480*/  FSEL R14, R14, R7, P0 ;  /* 0x000000070e0e7208 */ /* 0x000fe40000000000 */
[----:B------:R-:W-:Y:S01]  /*1490*/  FSEL R13, R13, RZ, P1 ;  /* 0x000000ff0d0d7208 */ /* 0x000fe20000800000 */
[----:B------:R-:W-:Y:S01]  /*14a0*/  FMUL R15, R2, R15 ;  /* 0x0000000f020f7220 */ /* 0x000fe20000400000 */
[----:B------:R-:W-:-:S02]  /*14b0*/  FSETP.NEU.AND P1, PT, R7, RZ, PT ;  /* 0x000000ff0700720b */ /* 0x000fc40003f2d000 */
[----:B------:R-:W-:Y:S01]  /*14c0*/  @!P2 FMUL R14, R14, 16777216 ;  /* 0x4b8000000e0ea820 */ /* 0x000fe20000400000 */
[----:B------:R-:W-:Y:S01]  /*14d0*/  FFMA R11, R11, R13, R0 ;  /* 0x0000000d0b0b7223 */ /* 0x000fe20000000000 */
[----:B------:R-:W-:Y:S01]  /*14e0*/  FFMA R12, R13, R15, R12 ;  /* 0x0000000f0d0c7223 */ /* 0x000fe2000000000c */
[----:B------:R-:W-:-:S03]  /*14f0*/  @P0 FMUL R9, R9, 0.25 ;  /* 0x3e80000009090820 */ /* 0x000fc60000400000 */
[----:B------:R-:W2:Y:S01]  /*1500*/  MUFU.RCP R14, R14 ;  /* 0x0000000e000e7308 */ /* 0x000ea20000001000 */
[----:B------:R-:W3:Y:S01]  /*1510*/  SHFL.BFLY PT, R2, R11, 0x4, 0x1f ;  /* 0x0c801f000b027f89 */ /* 0x000ee200000e0000 */
[----:B------:R-:W-:-:S03]  /*1520*/  @!P2 FMUL R9, R9, 16777216 ;  /* 0x4b8000000909a820 */ /* 0x000fc60000400000 */
[----:B------:R-:W4:Y:S01]  /*1530*/  SHFL.BFLY PT, R3, R12, 0x4, 0x1f ;  /* 0x0c801f000c037f89 */ /* 0x000f2200000e0000 */
[----:B-1----:R-:W-:Y:S01]  /*1540*/  FADD R0, R7, R10 ;  /* 0x0000000a07007221 */ /* 0x002fe20000000000 */
[----:B--2---:R-:W-:-:S04]  /*1550*/  FMUL R9, R14, R9 ;  /* 0x000000090e097220 */ /* 0x004fc80000400000 */
[C---:B------:R-:W-:Y:S01]  /*1560*/  FSETP.GEU.AND P2, PT, |R0|.reuse, 1.175494350822287508e-38, PT ;  /* 0x008000000000780b */ /* 0x040fe20003f4e200 */
[C---:B------:R-:W-:Y:S01]  /*1570*/  FMUL R13, R0.reuse, 0.25 ;  /* 0x3e800000000d7820 */ /* 0x040fe20000400000 */
[----:B------:R-:W-:Y:S02]  /*1580*/  FSETP.GT.AND P0, PT, |R0|, 8.50705917302346158658e+37, PT ;  /* 0x7e8000000000780b */ /* 0x000fe40003f04200 */
[----:B------:R-:W-:Y:S02]  /*1590*/  FSEL R9, R9, RZ, P1 ;  /* 0x000000ff09097208 */ /* 0x000fe40000800000 */
[----:B------:R-:W-:Y:S01]  /*15a0*/  FSEL R14, R13, R0, P0 ;  /* 0x000000000d0e7208 */ /* 0x000fe20000000000 */
[----:B---3--:R-:W-:-:S04]  /*15b0*/  FADD R2, -R11, R2 ;  /* 0x000000020b027221 */ /* 0x008fc80000000100 */
[C---:B------:R-:W-:Y:S01]  /*15c0*/  FMUL R13, R2.reuse, R2 ;  /* 0x00000002020d7220 */ /* 0x040fe20000400000 */
[----:B------:R-:W-:Y:S01]  /*15d0*/  FFMA R2, R2, R9, R11 ;  /* 0x0000000902027223 */ /* 0x000fe2000000000b */
[----:B----4-:R-:W-:Y:S01]  /*15e0*/  FADD R12, R12, R3 ;  /* 0x000000030c0c7221 */ /* 0x010fe20000000000 */
[----:B------:R-:W-:Y:S01]  /*15f0*/  @!P2 FMUL R14, R14, 16777216 ;  /* 0x4b8000000e0ea820 */ /* 0x000fe20000400000 */
[----:B------:R-:W1:Y:S01]  /*1600*/  SHFL.BFLY PT, R3, R0, 0x1, 0x1f ;  /* 0x0c201f0000037f89 */ /* 0x000e6200000e0000 */
[----:B------:R-:W-:Y:S01]  /*1610*/  FMUL R13, R6, R13 ;  /* 0x0000000d060d7220 */ /* 0x000fe20000400000 */
[----:B------:R-:W-:Y:S01]  /*1620*/  @P0 FMUL R10, R10, 0.25 ;  /* 0x3e8000000a0a0820 */ /* 0x000fe20000400000 */
[----:B------:R-:W-:Y:S01]  /*1630*/  FSETP.NEU.AND P0, PT, R0, RZ, PT ;  /* 0x000000ff0000720b */ /* 0x000fe20003f0d000 */
[----:B------:R-:W2:Y:S01]  /*1640*/  SHFL.BFLY PT, R11, R2, 0x2, 0x1f ;  /* 0x0c401f00020b7f89 */ /* 0x000ea200000e0000 */
[----:B------:R-:W-:Y:S01]  /*1650*/  FFMA R12, R9, R13, R12 ;  /* 0x0000000d090c7223 */ /* 0x000fe2000000000c */
[----:B------:R-:W-:Y:S01]  /*1660*/  @!P2 FMUL R10, R10, 16777216 ;  /* 0x4b8000000a0aa820 */ /* 0x000fe20000400000 */
[----:B------:R-:W3:Y:S03]  /*1670*/  MUFU.RCP R9, R14 ;  /* 0x0000000e00097308 */ /* 0x000ee60000001000 */
[----:B------:R-:W4:Y:S01]  /*1680*/  SHFL.BFLY PT, R13, R12, 0x2, 0x1f ;  /* 0x0c401f000c0d7f89 */ /* 0x000f2200000e0000 */
[----:B---3--:R-:W-:Y:S01]  /*1690*/  FMUL R10, R9, R10 ;  /* 0x0000000a090a7220 */ /* 0x008fe20000400000 */
[----:B-1----:R-:W-:-:S04]  /*16a0*/  FADD R9, R0, R3 ;  /* 0x0000000300097221 */ /* 0x002fc80000000000 */
[----:B------:R-:W-:Y:S01]  /*16b0*/  FSEL R10, R10, RZ, P0 ;  /* 0x000000ff0a0a7208 */ /* 0x000fe20000000000 */
[----:B--2---:R-:W-:Y:S01]  /*16c0*/  FADD R11, -R2, R11 ;  /* 0x0000000b020b7221 */ /* 0x004fe20000000100 */
[C---:B------:R-:W-:Y:S01]  /*16d0*/  FSETP.GEU.AND P1, PT, |R9|.reuse, 1.175494350822287508e-38, PT ;  /* 0x008000000900780b */ /* 0x040fe20003f2e200 */
[C---:B------:R-:W-:Y:S01]  /*16e0*/  FMUL R16, R9.reuse, 0.25 ;  /* 0x3e80000009107820 */ /* 0x040fe20000400000 */
[----:B------:R-:W-:Y:S01]  /*16f0*/  FSETP.GT.AND P0, PT, |R9|, 8.50705917302346158658e+37, PT ;  /* 0x7e8000000900780b */ /* 0x000fe20003f04200 */
[C---:B------:R-:W-:Y:S01]  /*1700*/  FFMA R2, R11.reuse, R10, R2 ;  /* 0x0000000a0b027223 */ /* 0x040fe20000000002 */
[----:B------:R-:W-:Y:S01]  /*1710*/  FMUL R6, R11, R11 ;  /* 0x0000000b0b067220 */ /* 0x000fe20000400000 */
[----:B----4-:R-:W-:Y:S01]  /*1720*/  FADD R13, R12, R13 ;  /* 0x0000000d0c0d7221 */ /* 0x010fe20000000000 */
[----:B------:R-:W-:Y:S02]  /*1730*/  FSEL R16, R16, R9, P0 ;  /* 0x0000000910107208 */ /* 0x000fe40000000000 */
[----:B------:R-:W-:-:S02]  /*1740*/  FMUL R6, R7, R6 ;  /* 0x0000000607067220 */ /* 0x000fc40000400000 */
[----:B------:R-:W1:Y:S02]  /*1750*/  SHFL.BFLY PT, R7, R2, 0x1, 0x1f ;  /* 0x0c201f0002077f89 */ /* 0x000e6400000e0000 */
[----:B------:R-:W-:Y:S01]  /*1760*/  FFMA R6, R10, R6, R13 ;  /* 0x000000060a067223 */ /* 0x000fe2000000000d */
[----:B------:R-:W-:Y:S02]  /*1770*/  @!P1 FMUL R16, R16, 16777216 ;  /* 0x4b80000010109820 */ /* 0x000fe40000400000 */
[----:B------:R-:W-:Y:S01]  /*1780*/  @P0 FMUL R3, R3, 0.25 ;  /* 0x3e80000003030820 */ /* 0x000fe20000400000 */
[----:B------:R-:W-:Y:S01]  /*1790*/  LOP3.LUT P0, RZ, R5, 0xf, RZ, 0xc0, !PT ;  /* 0x0000000f05ff7812 */ /* 0x000fe2000780c0ff */
[----:B------:R-:W2:Y:S02]  /*17a0*/  SHFL.BFLY PT, R11, R6, 0x1, 0x1f ;  /* 0x0c201f00060b7f89 */ /* 0x000ea400000e0000 */
[----:B------:R-:W3:Y:S01]  /*17b0*/  MUFU.RCP R16, R16 ;  /* 0x0000001000107308 */ /* 0x000ee20000001000 */
[----:B------:R-:W-:Y:S01]  /*17c0*/  @!P1 FMUL R3, R3, 16777216 ;  /* 0x4b80000003039820 */ /* 0x000fe20000400000 */
[----:B------:R-:W-:-:S02]  /*17d0*/  FSETP.NEU.AND P1, PT, R9, RZ, PT ;  /* 0x000000ff0900720b */ /* 0x000fc40003f2d000 */
[----:B------:R-:W-:Y:S01]  /*17e0*/  ISETP.LT.AND P0, PT, R5, 0x10, !P0 ;  /* 0x000000100500780c */ /* 0x000fe20004701270 */
[----:B-1----:R-:W-:Y:S01]  /*17f0*/  FADD R7, -R2, R7 ;  /* 0x0000000702077221 */ /* 0x002fe20000000100 */
[----:B---3--:R-:W-:-:S11]  /*1800*/  FMUL R3, R16, R3 ;  /* 0x0000000310037220 */ /* 0x008fd60000400000 */
[----:B------:R-:W-:Y:S01]  /*1810*/  @P0 STS [R4+UR4+0x80], R9 ;  /* 0x0000800904000988 */ /* 0x000fe20008000804 */
[----:B------:R-:W-:Y:S01]  /*1820*/  FMUL R13, R7, R7 ;  /* 0x00000007070d7220 */ /* 0x000fe20000400000 */
[----:B------:R-:W-:Y:S01]  /*1830*/  FSEL R3, R3, RZ, P1 ;  /* 0x000000ff03037208 */ /* 0x000fe20000800000 */
[----:B--2---:R-:W-:Y:S02]  /*1840*/  FADD R6, R6, R11 ;  /* 0x0000000b06067221 */ /* 0x004fe40000000000 */
[----:B------:R-:W-:Y:S02]  /*1850*/  FMUL R13, R0, R13 ;  /* 0x0000000d000d7220 */ /* 0x000fe40000400000 */
[----:B------:R-:W-:Y:S02]  /*1860*/  FFMA R11, R7, R3, R2 ;  /* 0x00000003070b7223 */ /* 0x000fe40000000002 */
[----:B------:R-:W-:Y:S02]  /*1870*/  FFMA R13, R3, R13, R6 ;  /* 0x0000000d030d7223 */ /* 0x000fe40000000006 */
[----:B------:R-:W1:Y:S01]  /*1880*/  LDC.64 R2, c[0x0][0x220] ;  /* 0x00008800ff027b82 */ /* 0x000e620000000a00 */
[----:B------:R-:W-:Y:S04]  /*1890*/  @P0 STS [R4+UR4], R11 ;  /* 0x0000000b04000988 */ /* 0x000fe80008000804 */
[----:B------:R-:W-:Y:S03]  /*18a0*/  @P0 STS [R4+UR4+0x40], R13 ;  /* 0x0000400d04000988 */ /* 0x000fe60008000804 */
[----:B------:R-:W-:Y:S01]  /*18b0*/  BAR.SYNC.DEFER_BLOCKING 0x0 ;  /* 0x0000000000007b1d */ /* 0x000fe20000010000 */
[----:B------:R-:W-:-:S04]  /*18c0*/  LOP3.LUT P0, RZ, R5, 0x1ff, RZ, 0xc0, !PT ;  /* 0x000001ff05ff7812 */ /* 0x000fc8000780c0ff */
[----:B------:R-:W-:-:S03]  /*18d0*/  ISETP.LT.AND P0, PT, R8, 0x200, !P0 ;  /* 0x000002000800780c */ /* 0x000fc60004701270 */
[----:B------:R-:W2:Y:S01]  /*18e0*/  LDC.64 R6, c[0x0][0x228] ;  /* 0x00008a00ff067b82 */ /* 0x000ea20000000a00 */
[C---:B-1----:R-:W-:Y:S01]  /*18f0*/  IMAD.WIDE R2, R8.reuse, 0x4, R2 ;  /* 0x0000000408027825 */ /* 0x042fe200078e0202 */
[----:B------:R-:W1:Y:S04]  /*1900*/  LDS R15, [UR4] ;  /* 0x00000004ff0f7984 */ /* 0x000e680008000800 */
[----:B------:R-:W3:Y:S01]  /*1910*/  LDS R17, [UR4+0x40] ;  /* 0x00004004ff117984 */ /* 0x000ee20008000800 */
[----:B--2---:R-:W-:-:S03]  /*1920*/  IMAD.WIDE R6, R8, 0x4, R6 ;  /* 0x0000000408067825 */ /* 0x004fc600078e0206 */
[----:B-1----:R1:W-:Y:S04]  /*1930*/  @P0 STG.E desc[UR6][R2.64], R15 ;  /* 0x0000000f02000986 */ /* 0x0023e8000c101906 */
[----:B---3--:R1:W-:Y:S01]  /*1940*/  @P0 STG.E desc[UR6][R6.64], R17 ;  /* 0x0000001106000986 */ /* 0x0083e2000c101906 */
[----:B------:R-:W-:Y:S05]  /*1950*/  @!P0 EXIT ;  /* 0x000000000000894d */ /* 0x000fea0003800000 */
[----:B------:R-:W0:Y:S01]  /*1960*/  LDS R5, [UR4+0x80] ;  /* 0x00008004ff057984 */ /* 0x000e220008000800 */
[----:B-1----:R-:W1:Y:S02]  /*1970*/  LDC.64 R2, c[0x0][0x230] ;  /* 0x00008c00ff027b82 */ /* 0x002e640000000a00 */
[----:B-1----:R-:W-:-:S05]  /*1980*/  IMAD.WIDE R8, R8, 0x4, R2 ;  /* 0x0000000408087825 */ /* 0x002fca00078e0202 */
[----:B0-----:R-:W-:Y:S01]  /*1990*/  STG.E desc[UR6][R8.64], R5 ;  /* 0x0000000508007986 */ /* 0x001fe2000c101906 */
[----:B------:R-:W-:Y:S05]  /*19a0*/  EXIT ;  /* 0x000000000000794d */ /* 0x000fea0003800000 */
.L_x_1:
[----:B------:R-:W-:-:S00]  /*19b0*/  BRA `(.L_x_1) ;  /* 0xfffffffc00fc7947 */ /* 0x000fc0000383ffff */
[----:B------:R-:W-:-:S00]  /*19c0*/  NOP ;  /* 0x0000000000007918 */ /* 0x000fc00000000000 */
        /* <DEDUP_REMOVED lines=11> */
.L_x_2:


//--------------------- .nv.shared.triton_red_fused_convolution_native_group_norm_4 --------------------------
	.section	.nv.shared.triton_red_fused_convolution_native_group_norm_4,"aw",@nobits
	.sectionflags	@""
	.align	16
	.zero		1024


//--------------------- .nv.constant0.triton_red_fused_convolution_native_group_norm_4 --------------------------
	.section	.nv.constant0.triton_red_fused_convolution_native_group_norm_4,"a",@progbits
	.sectionflags	@""
	.align	4
.nv.constant0.triton_red_fused_convolution_native_group_norm_4:
	.zero		576
